	.headerflags	@"EF_CUDA_TEXMODE_UNIFIED EF_CUDA_64BIT_ADDRESS EF_CUDA_ACCELERATORS EF_CUDA_SM90 EF_CUDA_VIRTUAL_SM(EF_CUDA_SM90)"
	.elftype	@"ET_EXEC"


//--------------------- .nv.info                  --------------------------
	.section	.nv.info,"",@"SHT_CUDA_INFO"
	.align	4


	//----- nvinfo : EIATTR_REGCOUNT
	.align		4
        /*0000*/ 	.byte	0x04, 0x2f
        /*0002*/ 	.short	(.L_1 - .L_0)
	.align		4
.L_0:
        /*0004*/ 	.word	index@(triton_poi_fused__unsafe_index_add_convolution_mul_sub_5)
        /*0008*/ 	.word	0x00000026


	//----- nvinfo : EIATTR_MIN_STACK_SIZE
	.align		4
.L_1:
        /*000c*/ 	.byte	0x04, 0x12
        /*000e*/ 	.short	(.L_3 - .L_2)
	.align		4
.L_2:
        /*0010*/ 	.word	index@(triton_poi_fused__unsafe_index_add_convolution_mul_sub_5)
        /*0014*/ 	.word	0x00000000


	//----- nvinfo : EIATTR_FRAME_SIZE
	.align		4
.L_3:
        /*0018*/ 	.byte	0x04, 0x11
        /*001a*/ 	.short	(.L_5 - .L_4)
	.align		4
.L_4:
        /*001c*/ 	.word	index@(triton_poi_fused__unsafe_index_add_convolution_mul_sub_5)
        /*0020*/ 	.word	0x00000000


	//----- nvinfo : EIATTR_MIN_STACK_SIZE
	.align		4
.L_5:
        /*0024*/ 	.byte	0x04, 0x12
        /*0026*/ 	.short	(.L_7 - .L_6)
	.align		4
.L_6:
        /*0028*/ 	.word	index@(triton_poi_fused__unsafe_index_add_convolution_mul_sub_5)
        /*002c*/ 	.word	0x00000000
.L_7:


//--------------------- .nv.info.triton_poi_fused__unsafe_index_add_convolution_mul_sub_5 --------------------------
	.section	.nv.info.triton_poi_fused__unsafe_index_add_convolution_mul_sub_5,"",@"SHT_CUDA_INFO"
	.sectionflags	@""
	.align	4


	//----- nvinfo : EIATTR_CUDA_API_VERSION
	.align		4
        /*0000*/ 	.byte	0x04, 0x37
        /*0002*/ 	.short	(.L_9 - .L_8)
.L_8:
        /*0004*/ 	.word	0x0000007c


	//----- nvinfo : EIATTR_KPARAM_INFO
	.align		4
.L_9:
        /*0008*/ 	.byte	0x04, 0x17
        /*000a*/ 	.short	(.L_11 - .L_10)
.L_10:
        /*000c*/ 	.word	0x00000000
        /*0010*/ 	.short	0x0012
        /*0012*/ 	.short	0x0090
        /*0014*/ 	.byte	0x00, 0xf0, 0x11, 0x00


	//----- nvinfo : EIATTR_KPARAM_INFO
	.align		4
.L_11:
        /*0018*/ 	.byte	0x04, 0x17
        /*001a*/ 	.short	(.L_13 - .L_12)
.L_12:
        /*001c*/ 	.word	0x00000000
        /*0020*/ 	.short	0x0011
        /*0022*/ 	.short	0x0088
        /*0024*/ 	.byte	0x00, 0xf4, 0x21, 0x00


	//----- nvinfo : EIATTR_KPARAM_INFO
	.align		4
.L_13:
        /*0028*/ 	.byte	0x04, 0x17
        /*002a*/ 	.short	(.L_15 - .L_14)
.L_14:
        /*002c*/ 	.word	0x00000000
        /*0030*/ 	.short	0x0010
        /*0032*/ 	.short	0x0080
        /*0034*/ 	.byte	0x00, 0xf4, 0x21, 0x00


	//----- nvinfo : EIATTR_KPARAM_INFO
	.align		4
.L_15:
        /*0038*/ 	.byte	0x04, 0x17
        /*003a*/ 	.short	(.L_17 - .L_16)
.L_16:
        /*003c*/ 	.word	0x00000000
        /*0040*/ 	.short	0x000f
        /*0042*/ 	.short	0x0078
        /*0044*/ 	.byte	0x00, 0xf4, 0x21, 0x00


	//----- nvinfo : EIATTR_KPARAM_INFO
	.align		4
.L_17:
        /*0048*/ 	.byte	0x04, 0x17
        /*004a*/ 	.short	(.L_19 - .L_18)
.L_18:
        /*004c*/ 	.word	0x00000000
        /*0050*/ 	.short	0x000e
        /*0052*/ 	.short	0x0070
        /*0054*/ 	.byte	0x00, 0xf4, 0x21, 0x00


	//----- nvinfo : EIATTR_KPARAM_INFO
	.align		4
.L_19:
        /*0058*/ 	.byte	0x04, 0x17
        /*005a*/ 	.short	(.L_21 - .L_20)
.L_20:
        /*005c*/ 	.word	0x00000000
        /*0060*/ 	.short	0x000d
        /*0062*/ 	.short	0x0068
        /*0064*/ 	.byte	0x00, 0xf4, 0x21, 0x00


	//----- nvinfo : EIATTR_KPARAM_INFO
	.align		4
.L_21:
        /*0068*/ 	.byte	0x04, 0x17
        /*006a*/ 	.short	(.L_23 - .L_22)
.L_22:
        /*006c*/ 	.word	0x00000000
        /*0070*/ 	.short	0x000c
        /*0072*/ 	.short	0x0060
        /*0074*/ 	.byte	0x00, 0xf4, 0x21, 0x00


	//----- nvinfo : EIATTR_KPARAM_INFO
	.align		4
.L_23:
        /*0078*/ 	.byte	0x04, 0x17
        /*007a*/ 	.short	(.L_25 - .L_24)
.L_24:
        /*007c*/ 	.word	0x00000000
        /*0080*/ 	.short	0x000b
        /*0082*/ 	.short	0x0058
        /*0084*/ 	.byte	0x00, 0xf4, 0x21, 0x00


	//----- nvinfo : EIATTR_KPARAM_INFO
	.align		4
.L_25:
        /*0088*/ 	.byte	0x04, 0x17
        /*008a*/ 	.short	(.L_27 - .L_26)
.L_26:
        /*008c*/ 	.word	0x00000000
        /*0090*/ 	.short	0x000a
        /*0092*/ 	.short	0x0050
        /*0094*/ 	.byte	0x00, 0xf4, 0x21, 0x00


	//----- nvinfo : EIATTR_KPARAM_INFO
	.align		4
.L_27:
        /*0098*/ 	.byte	0x04, 0x17
        /*009a*/ 	.short	(.L_29 - .L_28)
.L_28:
        /*009c*/ 	.word	0x00000000
        /*00a0*/ 	.short	0x0009
        /*00a2*/ 	.short	0x0048
        /*00a4*/ 	.byte	0x00, 0xf4, 0x21, 0x00


	//----- nvinfo : EIATTR_KPARAM_INFO
	.align		4
.L_29:
        /*00a8*/ 	.byte	0x04, 0x17
        /*00aa*/ 	.short	(.L_31 - .L_30)
.L_30:
        /*00ac*/ 	.word	0x00000000
        /*00b0*/ 	.short	0x0008
        /*00b2*/ 	.short	0x0040
        /*00b4*/ 	.byte	0x00, 0xf4, 0x21, 0x00


	//----- nvinfo : EIATTR_KPARAM_INFO
	.align		4
.L_31:
        /*00b8*/ 	.byte	0x04, 0x17
        /*00ba*/ 	.short	(.L_33 - .L_32)
.L_32:
        /*00bc*/ 	.word	0x00000000
        /*00c0*/ 	.short	0x0007
        /*00c2*/ 	.short	0x0038
        /*00c4*/ 	.byte	0x00, 0xf4, 0x21, 0x00


	//----- nvinfo : EIATTR_KPARAM_INFO
	.align		4
.L_33:
        /*00c8*/ 	.byte	0x04, 0x17
        /*00ca*/ 	.short	(.L_35 - .L_34)
.L_34:
        /*00cc*/ 	.word	0x00000000
        /*00d0*/ 	.short	0x0006
        /*00d2*/ 	.short	0x0030
        /*00d4*/ 	.byte	0x00, 0xf4, 0x21, 0x00


	//----- nvinfo : EIATTR_KPARAM_INFO
	.align		4
.L_35:
        /*00d8*/ 	.byte	0x04, 0x17
        /*00da*/ 	.short	(.L_37 - .L_36)
.L_36:
        /*00dc*/ 	.word	0x00000000
        /*00e0*/ 	.short	0x0005
        /*00e2*/ 	.short	0x0028
        /*00e4*/ 	.byte	0x00, 0xf4, 0x21, 0x00


	//----- nvinfo : EIATTR_KPARAM_INFO
	.align		4
.L_37:
        /*00e8*/ 	.byte	0x04, 0x17
        /*00ea*/ 	.short	(.L_39 - .L_38)
.L_38:
        /*00ec*/ 	.word	0x00000000
        /*00f0*/ 	.short	0x0004
        /*00f2*/ 	.short	0x0020
        /*00f4*/ 	.byte	0x00, 0xf4, 0x21, 0x00


	//----- nvinfo : EIATTR_KPARAM_INFO
	.align		4
.L_39:
        /*00f8*/ 	.byte	0x04, 0x17
        /*00fa*/ 	.short	(.L_41 - .L_40)
.L_40:
        /*00fc*/ 	.word	0x00000000
        /*0100*/ 	.short	0x0003
        /*0102*/ 	.short	0x0018
        /*0104*/ 	.byte	0x00, 0xf4, 0x21, 0x00


	//----- nvinfo : EIATTR_KPARAM_INFO
	.align		4
.L_41:
        /*0108*/ 	.byte	0x04, 0x17
        /*010a*/ 	.short	(.L_43 - .L_42)
.L_42:
        /*010c*/ 	.word	0x00000000
        /*0110*/ 	.short	0x0002
        /*0112*/ 	.short	0x0010
        /*0114*/ 	.byte	0x00, 0xf4, 0x21, 0x00


	//----- nvinfo : EIATTR_KPARAM_INFO
	.align		4
.L_43:
        /*0118*/ 	.byte	0x04, 0x17
        /*011a*/ 	.short	(.L_45 - .L_44)
.L_44:
        /*011c*/ 	.word	0x00000000
        /*0120*/ 	.short	0x0001
        /*0122*/ 	.short	0x0008
        /*0124*/ 	.byte	0x00, 0xf4, 0x21, 0x00


	//----- nvinfo : EIATTR_KPARAM_INFO
	.align		4
.L_45:
        /*0128*/ 	.byte	0x04, 0x17
        /*012a*/ 	.short	(.L_47 - .L_46)
.L_46:
        /*012c*/ 	.word	0x00000000
        /*0130*/ 	.short	0x0000
        /*0132*/ 	.short	0x0000
        /*0134*/ 	.byte	0x00, 0xf4, 0x21, 0x00


	//----- nvinfo : EIATTR_SPARSE_MMA_MASK
	.align		4
.L_47:
        /*0138*/ 	.byte	0x03, 0x50
        /*013a*/ 	.short	0x0000


	//----- nvinfo : EIATTR_MAXREG_COUNT
	.align		4
        /*013c*/ 	.byte	0x03, 0x1b
        /*013e*/ 	.short	0x00ff


	//----- nvinfo : EIATTR_EXIT_INSTR_OFFSETS
	.align		4
        /*0140*/ 	.byte	0x04, 0x1c
        /*0142*/ 	.short	(.L_49 - .L_48)


	//   ....[0]....
.L_48:
        /*0144*/ 	.word	0x00001080


	//----- nvinfo : EIATTR_REQNTID
	.align		4
.L_49:
        /*0148*/ 	.byte	0x04, 0x10
        /*014a*/ 	.short	(.L_51 - .L_50)
.L_50:
        /*014c*/ 	.word	0x00000100
        /*0150*/ 	.word	0x00000001
        /*0154*/ 	.word	0x00000001


	//----- nvinfo : EIATTR_CBANK_PARAM_SIZE
	.align		4
.L_51:
        /*0158*/ 	.byte	0x03, 0x19
        /*015a*/ 	.short	0x0094


	//----- nvinfo : EIATTR_PARAM_CBANK
	.align		4
        /*015c*/ 	.byte	0x04, 0x0a
        /*015e*/ 	.short	(.L_53 - .L_52)
	.align		4
.L_52:
        /*0160*/ 	.word	index@(.nv.constant0.triton_poi_fused__unsafe_index_add_convolution_mul_sub_5)
        /*0164*/ 	.short	0x0210
        /*0166*/ 	.short	0x0094


	//----- nvinfo : EIATTR_SW_WAR
	.align		4
.L_53:
        /*0168*/ 	.byte	0x04, 0x36
        /*016a*/ 	.short	(.L_55 - .L_54)
.L_54:
        /*016c*/ 	.word	0x00000008
.L_55:


//--------------------- .nv.callgraph             --------------------------
	.section	.nv.callgraph,"",@"SHT_CUDA_CALLGRAPH"
	.align	4
	.sectionentsize	8
	.align		4
        /*0000*/ 	.word	0x00000000
	.align		4
        /*0004*/ 	.word	0xffffffff
	.align		4
        /*0008*/ 	.word	0x00000000
	.align		4
        /*000c*/ 	.word	0xfffffffe
	.align		4
        /*0010*/ 	.word	0x00000000
	.align		4
        /*0014*/ 	.word	0xfffffffd
	.align		4
        /*0018*/ 	.word	0x00000000
	.align		4
        /*001c*/ 	.word	0xfffffffc


//--------------------- .text.triton_poi_fused__unsafe_index_add_convolution_mul_sub_5 --------------------------
	.section	.text.triton_poi_fused__unsafe_index_add_convolution_mul_sub_5,"ax",@progbits
	.align	128
        .global         triton_poi_fused__unsafe_index_add_convolution_mul_sub_5
        .type           triton_poi_fused__unsafe_index_add_convolution_mul_sub_5,@function
        .size           triton_poi_fused__unsafe_index_add_convolution_mul_sub_5,(.L_x_1 - triton_poi_fused__unsafe_index_add_convolution_mul_sub_5)
        .other          triton_poi_fused__unsafe_index_add_convolution_mul_sub_5,@"STO_CUDA_ENTRY STV_DEFAULT"
triton_poi_fused__unsafe_index_add_convolution_mul_sub_5:
.text.triton_poi_fused__unsafe_index_add_convolution_mul_sub_5:
[----:B------:R-:W-:Y:S01]  /*0000*/  LDC R1, c[0x0][0x28] ;  /* 0x00000a00ff017b82 */ /* 0x000fe20000000800 */
[----:B------:R-:W1:Y:S07]  /*0010*/  S2R R0, SR_TID.X ;  /* 0x0000000000007919 */ /* 0x000e6e0000002100 */
[----:B------:R-:W2:Y:S01]  /*0020*/  LDC.64 R12, c[0x0][0x210] ;  /* 0x00008400ff0c7b82 */ /* 0x000ea20000000a00 */
[----:B------:R-:W-:Y:S01]  /*0030*/  ULDC.64 UR4, c[0x0][0x208] ;  /* 0x0000820000047ab9 */ /* 0x000fe20000000a00 */
[----:B------:R-:W-:Y:S01]  /*0040*/  ULDC.64 UR6, c[0x0][0x220] ;  /* 0x0000880000067ab9 */ /* 0x000fe20000000a00 */
[----:B------:R-:W3:Y:S01]  /*0050*/  S2R R3, SR_CTAID.X ;  /* 0x0000000000037919 */ /* 0x000ee20000002500 */
[----:B------:R-:W-:Y:S01]  /*0060*/  ULDC.64 UR8, c[0x0][0x250] ;  /* 0x0000940000087ab9 */ /* 0x000fe20000000a00 */
[----:B------:R-:W-:-:S03]  /*0070*/  ULDC.64 UR10, c[0x0][0x260] ;  /* 0x00009800000a7ab9 */ /* 0x000fc60000000a00 */
[----:B------:R-:W4:Y:S08]  /*0080*/  LDC.64 R8, c[0x0][0x230] ;  /* 0x00008c00ff087b82 */ /* 0x000f300000000a00 */
[----:B------:R-:W5:Y:S08]  /*0090*/  LDC.64 R28, c[0x0][0x258] ;  /* 0x00009600ff1c7b82 */ /* 0x000f700000000a00 */
[----:B------:R-:W4:Y:S01]  /*00a0*/  LDC.64 R32, c[0x0][0x228] ;  /* 0x00008a00ff207b82 */ /* 0x000f220000000a00 */
[----:B-1----:R-:W-:-:S07]  /*00b0*/  IMAD.SHL.U32 R0, R0, 0x2, RZ ;  /* 0x0000000200007824 */ /* 0x002fce00078e00ff */
[----:B------:R-:W1:Y:S01]  /*00c0*/  LDC.64 R30, c[0x0][0x268] ;  /* 0x00009a00ff1e7b82 */ /* 0x000e620000000a00 */
[----:B------:R-:W-:-:S05]  /*00d0*/  LOP3.LUT R0, R0, 0x1fe, RZ, 0xc0, !PT ;  /* 0x000001fe00007812 */ /* 0x000fca00078ec0ff */
[----:B---3--:R-:W-:-:S05]  /*00e0*/  IMAD R0, R3, 0x200, R0 ;  /* 0x0000020003007824 */ /* 0x008fca00078e0200 */
[----:B------:R-:W-:-:S04]  /*00f0*/  SHF.R.S32.HI R5, RZ, 0x1f, R0 ;  /* 0x0000001fff057819 */ /* 0x000fc80000011400 */
[----:B------:R-:W-:Y:S02]  /*0100*/  LEA.HI R6, R5, R0, RZ, 0x6 ;  /* 0x0000000005067211 */ /* 0x000fe400078f30ff */
[----:B------:R-:W3:Y:S02]  /*0110*/  LDC.64 R4, c[0x0][0x218] ;  /* 0x00008600ff047b82 */ /* 0x000ee40000000a00 */
[----:B------:R-:W-:Y:S02]  /*0120*/  SHF.R.S32.HI R2, RZ, 0x6, R6 ;  /* 0x00000006ff027819 */ /* 0x000fe40000011406 */
[----:B------:R-:W-:Y:S02]  /*0130*/  LOP3.LUT R25, R6, 0xffffffc0, RZ, 0xc0, !PT ;  /* 0xffffffc006197812 */ /* 0x000fe400078ec0ff */
[----:B------:R-:W-:-:S03]  /*0140*/  LEA.HI R7, R2, R2, RZ, 0x6 ;  /* 0x0000000202077211 */ /* 0x000fc600078f30ff */
[----:B------:R-:W-:Y:S01]  /*0150*/  IMAD.IADD R25, R0, 0x1, -R25 ;  /* 0x0000000100197824 */ /* 0x000fe200078e0a19 */
[----:B------:R-:W-:-:S05]  /*0160*/  LOP3.LUT R7, R7, 0xffffffc0, RZ, 0xc0, !PT ;  /* 0xffffffc007077812 */ /* 0x000fca00078ec0ff */
[----:B------:R-:W-:-:S04]  /*0170*/  IMAD.IADD R2, R2, 0x1, -R7 ;  /* 0x0000000102027824 */ /* 0x000fc800078e0a07 */
[----:B--2---:R-:W-:-:S04]  /*0180*/  IMAD.WIDE R12, R2, 0x8, R12 ;  /* 0x00000008020c7825 */ /* 0x004fc800078e020c */
[C---:B---3--:R-:W-:Y:S02]  /*0190*/  IMAD.WIDE R4, R25.reuse, 0x8, R4 ;  /* 0x0000000819047825 */ /* 0x048fe400078e0204 */
[----:B------:R-:W2:Y:S04]  /*01a0*/  LDG.E.EL.64 R12, desc[UR4][R12.64] ;  /* 0x000000040c0c7981 */ /* 0x000ea8000c2e1b00 */
[----:B------:R-:W3:Y:S01]  /*01b0*/  LDG.E.EL.128 R4, desc[UR4][R4.64] ;  /* 0x0000000404047981 */ /* 0x000ee2000c2e1d00 */
[----:B----4-:R-:W-:-:S06]  /*01c0*/  IMAD.WIDE R8, R25, 0x8, R8 ;  /* 0x0000000819087825 */ /* 0x010fcc00078e0208 */
[----:B------:R-:W4:Y:S01]  /*01d0*/  LDG.E.EL.128 R8, desc[UR4][R8.64] ;  /* 0x0000000408087981 */ /* 0x000f22000c2e1d00 */
[----:B------:R-:W-:-:S04]  /*01e0*/  SHF.R.S32.HI R3, RZ, 0x16, R3 ;  /* 0x00000016ff037819 */ /* 0x000fc80000011403 */
[----:B------:R-:W-:-:S04]  /*01f0*/  SGXT R3, R3, 0x1 ;  /* 0x000000010303781a */ /* 0x000fc80000000200 */
[----:B------:R-:W-:-:S04]  /*0200*/  LEA.HI R14, R3, R0, RZ, 0xc ;  /* 0x00000000030e7211 */ /* 0x000fc800078f60ff */
[----:B------:R-:W-:Y:S02]  /*0210*/  LOP3.LUT R21, R14, 0xfffff000, RZ, 0xc0, !PT ;  /* 0xfffff0000e157812 */ /* 0x000fe400078ec0ff */
[----:B------:R-:W-:Y:S02]  /*0220*/  SHF.R.S32.HI R14, RZ, 0xc, R14 ;  /* 0x0000000cff0e7819 */ /* 0x000fe4000001140e */
[----:B------:R-:W-:Y:S02]  /*0230*/  SHF.R.S32.HI R19, RZ, 0x1f, R21 ;  /* 0x0000001fff137819 */ /* 0x000fe40000011415 */
[----:B--2---:R-:W-:-:S04]  /*0240*/  SHF.R.U32.HI R15, RZ, 0x19, R13 ;  /* 0x00000019ff0f7819 */ /* 0x004fc8000001160d */
[----:B------:R-:W-:Y:S02]  /*0250*/  LOP3.LUT R15, R15, 0x40, RZ, 0xc0, !PT ;  /* 0x000000400f0f7812 */ /* 0x000fe400078ec0ff */
[----:B---3--:R-:W-:Y:S02]  /*0260*/  SHF.R.U32.HI R3, RZ, 0x19, R5 ;  /* 0x00000019ff037819 */ /* 0x008fe40000011605 */
[----:B------:R-:W-:Y:S02]  /*0270*/  IADD3 R12, P0, R12, R15, RZ ;  /* 0x0000000f0c0c7210 */ /* 0x000fe40007f1e0ff */
[----:B------:R-:W-:-:S03]  /*0280*/  LOP3.LUT R3, R3, 0x40, RZ, 0xc0, !PT ;  /* 0x0000004003037812 */ /* 0x000fc600078ec0ff */
[----:B------:R-:W-:Y:S01]  /*0290*/  IMAD.X R13, RZ, RZ, R13, P0 ;  /* 0x000000ffff0d7224 */ /* 0x000fe200000e060d */
[----:B------:R-:W-:Y:S02]  /*02a0*/  IADD3 R20, P0, R4, R3, RZ ;  /* 0x0000000304147210 */ /* 0x000fe40007f1e0ff */
[----:B------:R-:W-:-:S03]  /*02b0*/  LEA R3, P1, R12, R21, 0x6 ;  /* 0x000000150c037211 */ /* 0x000fc600078230ff */
[----:B------:R-:W-:Y:S01]  /*02c0*/  IMAD.X R22, RZ, RZ, R5, P0 ;  /* 0x000000ffff167224 */ /* 0x000fe200000e0605 */
[----:B------:R-:W-:Y:S02]  /*02d0*/  LEA.HI.X R13, R12, R19, R13, 0x6, P1 ;  /* 0x000000130c0d7211 */ /* 0x000fe400008f340d */
[----:B------:R-:W-:Y:S02]  /*02e0*/  IADD3 R34, P0, R3, R20, RZ ;  /* 0x0000001403227210 */ /* 0x000fe40007f1e0ff */
[----:B------:R-:W-:-:S03]  /*02f0*/  LEA.HI R5, R14, R14, RZ, 0x7 ;  /* 0x0000000e0e057211 */ /* 0x000fc600078f38ff */
[----:B------:R-:W-:Y:S01]  /*0300*/  IMAD.X R15, R13, 0x1, R22, P0 ;  /* 0x000000010d0f7824 */ /* 0x000fe200000e0616 */
[----:B------:R-:W-:-:S04]  /*0310*/  LOP3.LUT R5, R5, 0xffffff80, RZ, 0xc0, !PT ;  /* 0xffffff8005057812 */ /* 0x000fc800078ec0ff */
[C---:B------:R-:W-:Y:S01]  /*0320*/  SHF.L.U64.HI R4, R34.reuse, 0x2, R15 ;  /* 0x0000000222047819 */ /* 0x040fe2000001020f */
[----:B------:R-:W-:Y:S02]  /*0330*/  IMAD.SHL.U32 R34, R34, 0x4, RZ ;  /* 0x0000000422227824 */ /* 0x000fe400078e00ff */
[----:B------:R-:W-:-:S03]  /*0340*/  IMAD.IADD R17, R14, 0x1, -R5 ;  /* 0x000000010e117824 */ /* 0x000fc600078e0a05 */
[----:B------:R-:W-:Y:S02]  /*0350*/  IADD3 R26, P0, R34, UR6, RZ ;  /* 0x00000006221a7c10 */ /* 0x000fe4000ff1e0ff */
[----:B------:R-:W-:Y:S02]  /*0360*/  IADD3 R14, P1, R34, UR8, RZ ;  /* 0x00000008220e7c10 */ /* 0x000fe4000ff3e0ff */
[----:B------:R-:W-:Y:S01]  /*0370*/  IADD3.X R27, R4, UR7, RZ, P0, !PT ;  /* 0x00000007041b7c10 */ /* 0x000fe200087fe4ff */
[----:B-----5:R-:W-:Y:S01]  /*0380*/  IMAD.WIDE R28, R17, 0x4, R28 ;  /* 0x00000004111c7825 */ /* 0x020fe200078e021c */
[----:B------:R-:W-:-:S03]  /*0390*/  IADD3.X R15, R4, UR9, RZ, P1, !PT ;  /* 0x00000009040f7c10 */ /* 0x000fc60008ffe4ff */
[----:B------:R4:W2:Y:S01]  /*03a0*/  LDG.E.EL R23, desc[UR4][R26.64] ;  /* 0x000000041a177981 */ /* 0x0008a2000c2e1900 */
[----:B------:R-:W-:-:S03]  /*03b0*/  IADD3 R34, P0, R34, UR10, RZ ;  /* 0x0000000a22227c10 */ /* 0x000fc6000ff1e0ff */
[----:B------:R-:W3:Y:S01]  /*03c0*/  LDG.E.EL R5, desc[UR4][R28.64] ;  /* 0x000000041c057981 */ /* 0x000ee2000c2e1900 */
[----:B0-----:R-:W-:-:S03]  /*03d0*/  IMAD.WIDE R32, R17, 0x4, R32 ;  /* 0x0000000411207825 */ /* 0x001fc600078e0220 */
[----:B------:R0:W3:Y:S01]  /*03e0*/  LDG.E.EL R16, desc[UR4][R14.64] ;  /* 0x000000040e107981 */ /* 0x0000e2000c2e1900 */
[----:B------:R-:W-:Y:S02]  /*03f0*/  IADD3.X R35, R4, UR11, RZ, P0, !PT ;  /* 0x0000000b04237c10 */ /* 0x000fe400087fe4ff */
[----:B----4-:R-:W-:Y:S01]  /*0400*/  SHF.R.U32.HI R27, RZ, 0x19, R9 ;  /* 0x00000019ff1b7819 */ /* 0x010fe20000011609 */
[----:B------:R-:W4:Y:S03]  /*0410*/  LDG.E.EL R12, desc[UR4][R32.64] ;  /* 0x00000004200c7981 */ /* 0x000f26000c2e1900 */
[----:B------:R-:W-:Y:S01]  /*0420*/  LOP3.LUT R27, R27, 0x40, RZ, 0xc0, !PT ;  /* 0x000000401b1b7812 */ /* 0x000fe200078ec0ff */
[----:B-1----:R-:W-:Y:S01]  /*0430*/  IMAD.WIDE R30, R17, 0x4, R30 ;  /* 0x00000004111e7825 */ /* 0x002fe200078e021e */
[----:B------:R1:W5:Y:S01]  /*0440*/  LDG.E.EL R4, desc[UR4][R34.64] ;  /* 0x0000000422047981 */ /* 0x000362000c2e1900 */
[----:B0-----:R-:W0:Y:S01]  /*0450*/  LDC.64 R14, c[0x0][0x238] ;  /* 0x00008e00ff0e7b82 */ /* 0x001e220000000a00 */
[----:B------:R-:W-:-:S02]  /*0460*/  IADD3 R24, P0, R8, R27, RZ ;  /* 0x0000001b08187210 */ /* 0x000fc40007f1e0ff */
[----:B------:R1:W2:Y:S03]  /*0470*/  LDG.E.EL R17, desc[UR4][R30.64] ;  /* 0x000000041e117981 */ /* 0x0002a6000c2e1900 */
[----:B------:R-:W-:Y:S01]  /*0480*/  IMAD.X R26, RZ, RZ, R9, P0 ;  /* 0x000000ffff1a7224 */ /* 0x000fe200000e0609 */
[----:B------:R-:W-:Y:S01]  /*0490*/  IADD3 R8, P0, R24, R3, RZ ;  /* 0x0000000318087210 */ /* 0x000fe20007f1e0ff */
[----:B-1----:R-:W1:Y:S04]  /*04a0*/  LDC.64 R34, c[0x0][0x248] ;  /* 0x00009200ff227b82 */ /* 0x002e680000000a00 */
[----:B------:R-:W-:Y:S02]  /*04b0*/  IMAD.X R27, R26, 0x1, R13, P0 ;  /* 0x000000011a1b7824 */ /* 0x000fe400000e060d */
[----:B------:R-:W-:-:S03]  /*04c0*/  IMAD.SHL.U32 R9, R8, 0x4, RZ ;  /* 0x0000000408097824 */ /* 0x000fc600078e00ff */
[----:B------:R-:W-:Y:S02]  /*04d0*/  SHF.L.U64.HI R8, R8, 0x2, R27 ;  /* 0x0000000208087819 */ /* 0x000fe4000001021b */
[----:B------:R-:W-:-:S04]  /*04e0*/  IADD3 R28, P0, R9, UR6, RZ ;  /* 0x00000006091c7c10 */ /* 0x000fc8000ff1e0ff */
[----:B------:R-:W-:-:S06]  /*04f0*/  IADD3.X R29, R8, UR7, RZ, P0, !PT ;  /* 0x00000007081d7c10 */ /* 0x000fcc00087fe4ff */
[----:B------:R-:W4:Y:S01]  /*0500*/  LDG.E.EL R29, desc[UR4][R28.64] ;  /* 0x000000041c1d7981 */ /* 0x000f22000c2e1900 */
[----:B------:R-:W-:-:S04]  /*0510*/  IADD3 R30, P0, R9, UR8, RZ ;  /* 0x00000008091e7c10 */ /* 0x000fc8000ff1e0ff */
[----:B------:R-:W-:Y:S01]  /*0520*/  IADD3.X R31, R8, UR9, RZ, P0, !PT ;  /* 0x00000009081f7c10 */ /* 0x000fe200087fe4ff */
[----:B0-----:R-:W-:-:S04]  /*0530*/  IMAD.WIDE R14, R25, 0x4, R14 ;  /* 0x00000004190e7825 */ /* 0x001fc800078e020e */
[----:B------:R-:W2:Y:S04]  /*0540*/  LDG.E.EL R30, desc[UR4][R30.64] ;  /* 0x000000041e1e7981 */ /* 0x000ea8000c2e1900 */
[----:B------:R-:W2:Y:S01]  /*0550*/  LDG.E.EL.64 R14, desc[UR4][R14.64] ;  /* 0x000000040e0e7981 */ /* 0x000ea2000c2e1b00 */
[----:B----4-:R-:W-:Y:S02]  /*0560*/  FADD R18, R12, R29 ;  /* 0x0000001d0c127221 */ /* 0x010fe40000000000 */
[----:B------:R-:W0:Y:S02]  /*0570*/  LDC.64 R28, c[0x0][0x240] ;  /* 0x00009000ff1c7b82 */ /* 0x000e240000000a00 */
[----:B0-----:R-:W-:-:S06]  /*0580*/  IMAD.WIDE R28, R2, 0x8, R28 ;  /* 0x00000008021c7825 */ /* 0x001fcc00078e021c */
[----:B------:R-:W4:Y:S01]  /*0590*/  LDG.E.EL.64 R28, desc[UR4][R28.64] ;  /* 0x000000041c1c7981 */ /* 0x000f22000c2e1b00 */
[----:B------:R-:W-:Y:S01]  /*05a0*/  IADD3 R32, P1, R9, UR10, RZ ;  /* 0x0000000a09207c10 */ /* 0x000fe2000ff3e0ff */
[C---:B---3--:R-:W-:Y:S01]  /*05b0*/  FADD R9, R5.reuse, R16 ;  /* 0x0000001005097221 */ /* 0x048fe20000000000 */
[----:B--2---:R-:W-:-:S04]  /*05c0*/  FADD R16, R5, R30 ;  /* 0x0000001e05107221 */ /* 0x004fc80000000000 */
[----:B------:R-:W-:-:S04]  /*05d0*/  FADD R16, -R9, R16 ;  /* 0x0000001009107221 */ /* 0x000fc80000000100 */
[----:B------:R-:W-:Y:S01]  /*05e0*/  FFMA R16, R14, R16, R9 ;  /* 0x000000100e107223 */ /* 0x000fe20000000009 */
[----:B------:R-:W-:-:S05]  /*05f0*/  IADD3.X R33, R8, UR11, RZ, P1, !PT ;  /* 0x0000000b08217c10 */ /* 0x000fca0008ffe4ff */
[----:B------:R0:W2:Y:S01]  /*0600*/  LDG.E.EL R8, desc[UR4][R32.64] ;  /* 0x0000000420087981 */ /* 0x0000a2000c2e1900 */
[----:B------:R-:W-:-:S04]  /*0610*/  FADD R23, R12, R23 ;  /* 0x000000170c177221 */ /* 0x000fc80000000000 */
[----:B------:R-:W-:-:S04]  /*0620*/  FADD R18, -R23, R18 ;  /* 0x0000001217127221 */ /* 0x000fc80000000100 */
[----:B------:R-:W-:Y:S01]  /*0630*/  FFMA R18, R14, R18, R23 ;  /* 0x000000120e127223 */ /* 0x000fe20000000017 */
[----:B----4-:R-:W-:-:S04]  /*0640*/  SHF.R.U32.HI R9, RZ, 0x19, R29 ;  /* 0x00000019ff097819 */ /* 0x010fc8000001161d */
[----:B------:R-:W-:-:S04]  /*0650*/  LOP3.LUT R9, R9, 0x40, RZ, 0xc0, !PT ;  /* 0x0000004009097812 */ /* 0x000fc800078ec0ff */
[----:B------:R-:W-:-:S05]  /*0660*/  IADD3 R30, P0, R28, R9, RZ ;  /* 0x000000091c1e7210 */ /* 0x000fca0007f1e0ff */
[----:B------:R-:W-:Y:S01]  /*0670*/  IMAD.X R9, RZ, RZ, R29, P0 ;  /* 0x000000ffff097224 */ /* 0x000fe200000e061d */
[----:B------:R-:W-:-:S04]  /*0680*/  LEA R21, P0, R30, R21, 0x6 ;  /* 0x000000151e157211 */ /* 0x000fc800078030ff */
[----:B------:R-:W-:Y:S02]  /*0690*/  LEA.HI.X R19, R30, R19, R9, 0x6, P0 ;  /* 0x000000131e137211 */ /* 0x000fe400000f3409 */
[----:B------:R-:W-:-:S04]  /*06a0*/  IADD3 R20, P0, R21, R20, RZ ;  /* 0x0000001415147210 */ /* 0x000fc80007f1e0ff */
[----:B------:R-:W-:Y:S01]  /*06b0*/  IADD3.X R9, R19, R22, RZ, P0, !PT ;  /* 0x0000001613097210 */ /* 0x000fe200007fe4ff */
[----:B------:R-:W-:-:S03]  /*06c0*/  IMAD.SHL.U32 R28, R20, 0x4, RZ ;  /* 0x00000004141c7824 */ /* 0x000fc600078e00ff */
[----:B------:R-:W-:Y:S02]  /*06d0*/  SHF.L.U64.HI R20, R20, 0x2, R9 ;  /* 0x0000000214147819 */ /* 0x000fe40000010209 */
[----:B0-----:R-:W-:-:S04]  /*06e0*/  IADD3 R32, P0, R28, UR6, RZ ;  /* 0x000000061c207c10 */ /* 0x001fc8000ff1e0ff */
[----:B------:R-:W-:Y:S02]  /*06f0*/  IADD3.X R33, R20, UR7, RZ, P0, !PT ;  /* 0x0000000714217c10 */ /* 0x000fe400087fe4ff */
[----:B------:R-:W-:-:S03]  /*0700*/  IADD3 R30, P0, R28, UR8, RZ ;  /* 0x000000081c1e7c10 */ /* 0x000fc6000ff1e0ff */
[----:B------:R0:W3:Y:S01]  /*0710*/  LDG.E.EL R9, desc[UR4][R32.64] ;  /* 0x0000000420097981 */ /* 0x0000e2000c2e1900 */
[----:B------:R-:W-:Y:S02]  /*0720*/  IADD3.X R31, R20, UR9, RZ, P0, !PT ;  /* 0x00000009141f7c10 */ /* 0x000fe400087fe4ff */
[----:B------:R-:W-:Y:S02]  /*0730*/  IADD3 R24, P0, R21, R24, RZ ;  /* 0x0000001815187210 */ /* 0x000fe40007f1e0ff */
[----:B------:R-:W-:Y:S01]  /*0740*/  SHF.R.U32.HI R27, RZ, 0x19, R7 ;  /* 0x00000019ff1b7819 */ /* 0x000fe20000011607 */
[----:B------:R4:W2:Y:S02]  /*0750*/  LDG.E.EL R22, desc[UR4][R30.64] ;  /* 0x000000041e167981 */ /* 0x0008a4000c2e1900 */
[----:B------:R-:W-:Y:S02]  /*0760*/  IMAD.X R23, R19, 0x1, R26, P0 ;  /* 0x0000000113177824 */ /* 0x000fe400000e061a */
[----:B------:R-:W-:-:S03]  /*0770*/  IMAD.SHL.U32 R25, R24, 0x4, RZ ;  /* 0x0000000418197824 */ /* 0x000fc600078e00ff */
[----:B------:R-:W-:Y:S02]  /*0780*/  SHF.L.U64.HI R23, R24, 0x2, R23 ;  /* 0x0000000218177819 */ /* 0x000fe40000010217 */
[----:B0-----:R-:W-:-:S04]  /*0790*/  IADD3 R32, P0, R25, UR6, RZ ;  /* 0x0000000619207c10 */ /* 0x001fc8000ff1e0ff */
[----:B------:R-:W-:-:S06]  /*07a0*/  IADD3.X R33, R23, UR7, RZ, P0, !PT ;  /* 0x0000000717217c10 */ /* 0x000fcc00087fe4ff */
[----:B------:R-:W2:Y:S01]  /*07b0*/  LDG.E.EL R33, desc[UR4][R32.64] ;  /* 0x0000000420217981 */ /* 0x000ea2000c2e1900 */
[----:B------:R-:W-:Y:S02]  /*07c0*/  IADD3 R28, P1, R28, UR10, RZ ;  /* 0x0000000a1c1c7c10 */ /* 0x000fe4000ff3e0ff */
[----:B----4-:R-:W-:Y:S02]  /*07d0*/  IADD3 R30, P0, R25, UR8, RZ ;  /* 0x00000008191e7c10 */ /* 0x010fe4000ff1e0ff */
[----:B------:R-:W-:Y:S02]  /*07e0*/  LOP3.LUT R27, R27, 0x40, RZ, 0xc0, !PT ;  /* 0x000000401b1b7812 */ /* 0x000fe400078ec0ff */
[----:B------:R-:W-:Y:S02]  /*07f0*/  IADD3.X R29, R20, UR11, RZ, P1, !PT ;  /* 0x0000000b141d7c10 */ /* 0x000fe40008ffe4ff */
[----:B------:R-:W-:Y:S02]  /*0800*/  IADD3.X R31, R23, UR9, RZ, P0, !PT ;  /* 0x00000009171f7c10 */ /* 0x000fe400087fe4ff */
[----:B------:R-:W-:Y:S01]  /*0810*/  IADD3 R26, P0, R6, R27, RZ ;  /* 0x0000001b061a7210 */ /* 0x000fe20007f1e0ff */
[----:B------:R0:W4:Y:S04]  /*0820*/  LDG.E.EL R20, desc[UR4][R28.64] ;  /* 0x000000041c147981 */ /* 0x000128000c2e1900 */
[----:B0-----:R-:W-:Y:S01]  /*0830*/  IMAD.X R28, RZ, RZ, R7, P0 ;  /* 0x000000ffff1c7224 */ /* 0x001fe200000e0607 */
[----:B------:R-:W-:-:S04]  /*0840*/  SHF.R.U32.HI R7, RZ, 0x19, R11 ;  /* 0x00000019ff077819 */ /* 0x000fc8000001160b */
[----:B------:R-:W-:Y:S02]  /*0850*/  LOP3.LUT R7, R7, 0x40, RZ, 0xc0, !PT ;  /* 0x0000004007077812 */ /* 0x000fe400078ec0ff */
[----:B------:R-:W-:Y:S02]  /*0860*/  IADD3 R6, P1, R25, UR10, RZ ;  /* 0x0000000a19067c10 */ /* 0x000fe4000ff3e0ff */
[----:B------:R-:W-:Y:S02]  /*0870*/  IADD3 R10, P0, R10, R7, RZ ;  /* 0x000000070a0a7210 */ /* 0x000fe40007f1e0ff */
[----:B------:R-:W-:-:S03]  /*0880*/  IADD3.X R7, R23, UR11, RZ, P1, !PT ;  /* 0x0000000b17077c10 */ /* 0x000fc60008ffe4ff */
[----:B------:R-:W-:Y:S01]  /*0890*/  IMAD.X R11, RZ, RZ, R11, P0 ;  /* 0x000000ffff0b7224 */ /* 0x000fe200000e060b */
[----:B------:R-:W-:Y:S01]  /*08a0*/  IADD3 R23, P0, R3, R26, RZ ;  /* 0x0000001a03177210 */ /* 0x000fe20007f1e0ff */
[----:B------:R-:W4:Y:S01]  /*08b0*/  LDG.E.EL R25, desc[UR4][R6.64] ;  /* 0x0000000406197981 */ /* 0x000f22000c2e1900 */
[----:B------:R-:W-:Y:S02]  /*08c0*/  IADD3 R26, P2, R21, R26, RZ ;  /* 0x0000001a151a7210 */ /* 0x000fe40007f5e0ff */
[----:B------:R-:W-:Y:S02]  /*08d0*/  IADD3 R3, P1, R10, R3, RZ ;  /* 0x000000030a037210 */ /* 0x000fe40007f3e0ff */
[----:B------:R-:W-:Y:S01]  /*08e0*/  IADD3 R21, P3, R21, R10, RZ ;  /* 0x0000000a15157210 */ /* 0x000fe20007f7e0ff */
[----:B------:R-:W-:-:S05]  /*08f0*/  IMAD.X R10, R13, 0x1, R28, P0 ;  /* 0x000000010d0a7824 */ /* 0x000fca00000e061c */
[C---:B------:R-:W-:Y:S01]  /*0900*/  SHF.L.U64.HI R27, R23.reuse, 0x2, R10 ;  /* 0x00000002171b7819 */ /* 0x040fe2000001020a */
[----:B------:R-:W-:Y:S01]  /*0910*/  IMAD.SHL.U32 R10, R23, 0x4, RZ ;  /* 0x00000004170a7824 */ /* 0x000fe200078e00ff */
[----:B------:R-:W-:Y:S01]  /*0920*/  IADD3.X R13, R11, R13, RZ, P1, !PT ;  /* 0x0000000d0b0d7210 */ /* 0x000fe20000ffe4ff */
[----:B------:R-:W-:-:S03]  /*0930*/  IMAD.X R23, R19, 0x1, R28, P2 ;  /* 0x0000000113177824 */ /* 0x000fc600010e061c */
[C---:B------:R-:W-:Y:S01]  /*0940*/  SHF.L.U64.HI R13, R3.reuse, 0x2, R13 ;  /* 0x00000002030d7819 */ /* 0x040fe2000001020d */
[----:B------:R-:W-:Y:S02]  /*0950*/  IMAD.SHL.U32 R3, R3, 0x4, RZ ;  /* 0x0000000403037824 */ /* 0x000fe400078e00ff */
[----:B------:R-:W-:Y:S02]  /*0960*/  IMAD.X R28, R19, 0x1, R11, P3 ;  /* 0x00000001131c7824 */ /* 0x000fe400018e060b */
[C---:B---3--:R-:W-:Y:S01]  /*0970*/  FADD R9, R12.reuse, R9 ;  /* 0x000000090c097221 */ /* 0x048fe20000000000 */
[----:B--2---:R-:W-:-:S04]  /*0980*/  FADD R24, R12, R33 ;  /* 0x000000210c187221 */ /* 0x004fc80000000000 */
[----:B------:R-:W-:-:S04]  /*0990*/  FADD R24, -R9, R24 ;  /* 0x0000001809187221 */ /* 0x000fc80000000100 */
[----:B------:R-:W-:Y:S02]  /*09a0*/  FFMA R9, R14, R24, R9 ;  /* 0x000000180e097223 */ /* 0x000fe40000000009 */
[----:B------:R0:W2:Y:S02]  /*09b0*/  LDG.E.EL R24, desc[UR4][R30.64] ;  /* 0x000000041e187981 */ /* 0x0000a4000c2e1900 */
[----:B0-----:R-:W-:-:S04]  /*09c0*/  IADD3 R30, P0, R10, UR6, RZ ;  /* 0x000000060a1e7c10 */ /* 0x001fc8000ff1e0ff */
[----:B------:R-:W-:Y:S02]  /*09d0*/  IADD3.X R31, R27, UR7, RZ, P0, !PT ;  /* 0x000000071b1f7c10 */ /* 0x000fe400087fe4ff */
[----:B------:R-:W-:-:S03]  /*09e0*/  IADD3 R6, P0, R10, UR8, RZ ;  /* 0x000000080a067c10 */ /* 0x000fc6000ff1e0ff */
[----:B------:R4:W3:Y:S01]  /*09f0*/  LDG.E.EL R19, desc[UR4][R30.64] ;  /* 0x000000041e137981 */ /* 0x0008e2000c2e1900 */
[----:B------:R-:W-:Y:S02]  /*0a00*/  IADD3.X R7, R27, UR9, RZ, P0, !PT ;  /* 0x000000091b077c10 */ /* 0x000fe400087fe4ff */
[----:B------:R-:W-:-:S04]  /*0a10*/  IADD3 R10, P0, R10, UR10, RZ ;  /* 0x0000000a0a0a7c10 */ /* 0x000fc8000ff1e0ff */
[----:B------:R-:W-:Y:S02]  /*0a20*/  IADD3.X R11, R27, UR11, RZ, P0, !PT ;  /* 0x0000000b1b0b7c10 */ /* 0x000fe400087fe4ff */
[----:B------:R-:W-:Y:S01]  /*0a30*/  IADD3 R32, P0, R3, UR6, RZ ;  /* 0x0000000603207c10 */ /* 0x000fe2000ff1e0ff */
[----:B----4-:R-:W-:Y:S01]  /*0a40*/  FADD R31, R17, R20 ;  /* 0x00000014111f7221 */ /* 0x010fe20000000000 */
[----:B------:R-:W-:Y:S01]  /*0a50*/  FADD R29, R5, R22 ;  /* 0x00000016051d7221 */ /* 0x000fe20000000000 */
[----:B------:R-:W-:Y:S01]  /*0a60*/  SHF.L.U64.HI R23, R26, 0x2, R23 ;  /* 0x000000021a177819 */ /* 0x000fe20000010217 */
[----:B------:R-:W4:Y:S01]  /*0a70*/  LDG.E.EL R10, desc[UR4][R10.64] ;  /* 0x000000040a0a7981 */ /* 0x000f22000c2e1900 */
[----:B------:R-:W-:Y:S01]  /*0a80*/  IADD3.X R33, R13, UR7, RZ, P0, !PT ;  /* 0x000000070d217c10 */ /* 0x000fe200087fe4ff */
[----:B------:R-:W-:Y:S02]  /*0a90*/  FADD R20, R17, R25 ;  /* 0x0000001911147221 */ /* 0x000fe40000000000 */
[----:B------:R0:W2:Y:S04]  /*0aa0*/  LDG.E.EL R22, desc[UR4][R6.64] ;  /* 0x0000000406167981 */ /* 0x0000a8000c2e1900 */
[----:B------:R1:W2:Y:S01]  /*0ab0*/  LDG.E.EL R27, desc[UR4][R32.64] ;  /* 0x00000004201b7981 */ /* 0x0002a2000c2e1900 */
[----:B------:R-:W-:Y:S01]  /*0ac0*/  FADD R20, -R31, R20 ;  /* 0x000000141f147221 */ /* 0x000fe20000000100 */
[----:B0-----:R-:W-:-:S03]  /*0ad0*/  IADD3 R6, P0, R3, UR8, RZ ;  /* 0x0000000803067c10 */ /* 0x001fc6000ff1e0ff */
[----:B------:R-:W-:Y:S01]  /*0ae0*/  FFMA R25, R14, R20, R31 ;  /* 0x000000140e197223 */ /* 0x000fe2000000001f */
[----:B------:R-:W-:Y:S01]  /*0af0*/  IMAD.SHL.U32 R26, R26, 0x4, RZ ;  /* 0x000000041a1a7824 */ /* 0x000fe200078e00ff */
[----:B------:R-:W-:Y:S02]  /*0b00*/  IADD3.X R7, R13, UR9, RZ, P0, !PT ;  /* 0x000000090d077c10 */ /* 0x000fe400087fe4ff */
[----:B------:R-:W-:Y:S01]  /*0b10*/  IADD3 R30, P0, R3, UR10, RZ ;  /* 0x0000000a031e7c10 */ /* 0x000fe2000ff1e0ff */
[C---:B------:R-:W-:Y:S01]  /*0b20*/  IMAD.SHL.U32 R3, R21.reuse, 0x4, RZ ;  /* 0x0000000415037824 */ /* 0x040fe200078e00ff */
[----:B------:R-:W-:Y:S01]  /*0b30*/  SHF.L.U64.HI R28, R21, 0x2, R28 ;  /* 0x00000002151c7819 */ /* 0x000fe2000001021c */
[----:B------:R-:W4:Y:S01]  /*0b40*/  LDG.E.EL R6, desc[UR4][R6.64] ;  /* 0x0000000406067981 */ /* 0x000f22000c2e1900 */
[----:B------:R-:W-:Y:S02]  /*0b50*/  IADD3.X R31, R13, UR11, RZ, P0, !PT ;  /* 0x0000000b0d1f7c10 */ /* 0x000fe400087fe4ff */
[----:B-1----:R-:W-:-:S03]  /*0b60*/  IADD3 R32, P0, R26, UR6, RZ ;  /* 0x000000061a207c10 */ /* 0x002fc6000ff1e0ff */
[----:B------:R-:W4:Y:S01]  /*0b70*/  LDG.E.EL R30, desc[UR4][R30.64] ;  /* 0x000000041e1e7981 */ /* 0x000f22000c2e1900 */
[----:B------:R-:W-:-:S06]  /*0b80*/  IADD3.X R33, R23, UR7, RZ, P0, !PT ;  /* 0x0000000717217c10 */ /* 0x000fcc00087fe4ff */
[----:B------:R0:W4:Y:S01]  /*0b90*/  LDG.E.EL R33, desc[UR4][R32.64] ;  /* 0x0000000420217981 */ /* 0x000122000c2e1900 */
[C---:B---3--:R-:W-:Y:S01]  /*0ba0*/  FADD R20, R12.reuse, R19 ;  /* 0x000000130c147221 */ /* 0x048fe20000000000 */
[----:B--2---:R-:W-:-:S04]  /*0bb0*/  FADD R27, R12, R27 ;  /* 0x0000001b0c1b7221 */ /* 0x004fc80000000000 */
[----:B------:R-:W-:-:S04]  /*0bc0*/  FADD R19, -R20, R27 ;  /* 0x0000001b14137221 */ /* 0x000fc80000000100 */
[----:B------:R-:W-:Y:S01]  /*0bd0*/  FFMA R19, R15, R19, R20 ;  /* 0x000000130f137223 */ /* 0x000fe20000000014 */
[----:B------:R-:W-:-:S04]  /*0be0*/  IADD3 R20, P0, R3, UR6, RZ ;  /* 0x0000000603147c10 */ /* 0x000fc8000ff1e0ff */
[----:B------:R-:W-:-:S06]  /*0bf0*/  IADD3.X R21, R28, UR7, RZ, P0, !PT ;  /* 0x000000071c157c10 */ /* 0x000fcc00087fe4ff */
[----:B------:R1:W2:Y:S01]  /*0c00*/  LDG.E.EL R21, desc[UR4][R20.64] ;  /* 0x0000000414157981 */ /* 0x0002a2000c2e1900 */
[----:B------:R-:W-:Y:S01]  /*0c10*/  FADD R24, R5, R24 ;  /* 0x0000001805187221 */ /* 0x000fe20000000000 */
[----:B0-----:R-:W-:-:S03]  /*0c20*/  IADD3 R32, P0, R26, UR8, RZ ;  /* 0x000000081a207c10 */ /* 0x001fc6000ff1e0ff */
[----:B------:R-:W-:-:S04]  /*0c30*/  FADD R24, -R29, R24 ;  /* 0x000000181d187221 */ /* 0x000fc80000000100 */
[----:B------:R-:W-:Y:S01]  /*0c40*/  FFMA R29, R14, R24, R29 ;  /* 0x000000180e1d7223 */ /* 0x000fe2000000001d */
[----:B----4-:R-:W-:Y:S01]  /*0c50*/  FADD R24, R12, R33 ;  /* 0x000000210c187221 */ /* 0x010fe20000000000 */
[----:B------:R-:W-:Y:S02]  /*0c60*/  IADD3.X R33, R23, UR9, RZ, P0, !PT ;  /* 0x0000000917217c10 */ /* 0x000fe400087fe4ff */
[----:B-1----:R-:W-:-:S03]  /*0c70*/  IADD3 R20, P1, R3, UR10, RZ ;  /* 0x0000000a03147c10 */ /* 0x002fc6000ff3e0ff */
[----:B------:R-:W3:Y:S01]  /*0c80*/  LDG.E.EL R32, desc[UR4][R32.64] ;  /* 0x0000000420207981 */ /* 0x000ee2000c2e1900 */
[----:B------:R-:W-:-:S04]  /*0c90*/  IMAD.WIDE R34, R2, 0x4, R34 ;  /* 0x0000000402227825 */ /* 0x000fc800078e0222 */
[----:B--2---:R-:W-:Y:S01]  /*0ca0*/  FADD R7, R12, R21 ;  /* 0x000000150c077221 */ /* 0x004fe20000000000 */
[----:B------:R-:W-:Y:S02]  /*0cb0*/  IADD3 R12, P0, R3, UR8, RZ ;  /* 0x00000008030c7c10 */ /* 0x000fe4000ff1e0ff */
[----:B------:R-:W-:Y:S01]  /*0cc0*/  IADD3.X R21, R28, UR11, RZ, P1, !PT ;  /* 0x0000000b1c157c10 */ /* 0x000fe20008ffe4ff */
[----:B------:R-:W-:Y:S01]  /*0cd0*/  FADD R7, -R24, R7 ;  /* 0x0000000718077221 */ /* 0x000fe20000000100 */
[----:B------:R-:W-:Y:S01]  /*0ce0*/  IADD3.X R13, R28, UR9, RZ, P0, !PT ;  /* 0x000000091c0d7c10 */ /* 0x000fe200087fe4ff */
[----:B------:R-:W-:Y:S01]  /*0cf0*/  FADD R8, R17, R8 ;  /* 0x0000000811087221 */ /* 0x000fe20000000000 */
[----:B------:R-:W-:Y:S01]  /*0d00*/  FADD R22, R5, R22 ;  /* 0x0000001605167221 */ /* 0x000fe20000000000 */
[----:B------:R-:W2:Y:S01]  /*0d10*/  LDG.E.EL R20, desc[UR4][R20.64] ;  /* 0x0000000414147981 */ /* 0x000ea2000c2e1900 */
[----:B------:R-:W0:Y:S03]  /*0d20*/  LDC.64 R2, c[0x0][0x270] ;  /* 0x00009c00ff027b82 */ /* 0x000e260000000a00 */
[----:B------:R5:W4:Y:S01]  /*0d30*/  LDG.E.EL R12, desc[UR4][R12.64] ;  /* 0x000000040c0c7981 */ /* 0x000b22000c2e1900 */
[----:B------:R-:W-:-:S04]  /*0d40*/  IADD3 R26, P0, R26, UR10, RZ ;  /* 0x0000000a1a1a7c10 */ /* 0x000fc8000ff1e0ff */
[----:B------:R-:W-:-:S05]  /*0d50*/  IADD3.X R27, R23, UR11, RZ, P0, !PT ;  /* 0x0000000b171b7c10 */ /* 0x000fca00087fe4ff */
[----:B------:R-:W2:Y:S01]  /*0d60*/  LDG.E.EL R26, desc[UR4][R26.64] ;  /* 0x000000041a1a7981 */ /* 0x000ea2000c2e1900 */
[----:B------:R-:W-:-:S03]  /*0d70*/  FFMA R24, R15, R7, R24 ;  /* 0x000000070f187223 */ /* 0x000fc60000000018 */
[----:B------:R-:W2:Y:S01]  /*0d80*/  LDG.E.EL R7, desc[UR4][R34.64] ;  /* 0x0000000422077981 */ /* 0x000ea2000c2e1900 */
[----:B---3--:R-:W-:Y:S01]  /*0d90*/  FADD R32, R5, R32 ;  /* 0x0000002005207221 */ /* 0x008fe20000000000 */
[----:B-----5:R-:W-:-:S04]  /*0da0*/  FADD R13, R17, R4 ;  /* 0x00000004110d7221 */ /* 0x020fc80000000000 */
[----:B------:R-:W-:Y:S01]  /*0db0*/  FADD R4, -R13, R8 ;  /* 0x000000080d047221 */ /* 0x000fe20000000100 */
[----:B------:R-:W-:Y:S02]  /*0dc0*/  FADD R28, -R18, R9 ;  /* 0x00000009121c7221 */ /* 0x000fe40000000100 */
[----:B------:R-:W1:Y:S01]  /*0dd0*/  LDC.64 R8, c[0x0][0x290] ;  /* 0x0000a400ff087b82 */ /* 0x000e620000000a00 */
[----:B------:R-:W-:Y:S01]  /*0de0*/  FFMA R4, R14, R4, R13 ;  /* 0x000000040e047223 */ /* 0x000fe2000000000d */
[----:B------:R-:W-:Y:S01]  /*0df0*/  FADD R10, R17, R10 ;  /* 0x0000000a110a7221 */ /* 0x000fe20000000000 */
[----:B0-----:R-:W-:-:S04]  /*0e00*/  IMAD.WIDE R2, R0, 0x4, R2 ;  /* 0x0000000400027825 */ /* 0x001fc800078e0202 */
[----:B------:R-:W-:Y:S01]  /*0e10*/  FADD R24, -R19, R24 ;  /* 0x0000001813187221 */ /* 0x000fe20000000100 */
[----:B------:R0:W-:Y:S01]  /*0e20*/  STG.E.64 desc[UR4][R2.64], R18 ;  /* 0x0000001202007986 */ /* 0x0001e2000c101b04 */
[----:B-1----:R-:W-:-:S04]  /*0e30*/  IMAD.WIDE R8, R0, 0x4, R8 ;  /* 0x0000000400087825 */ /* 0x002fc800078e0208 */
[C---:B----4-:R-:W-:Y:S01]  /*0e40*/  FADD R11, R5.reuse, R12 ;  /* 0x0000000c050b7221 */ /* 0x050fe20000000000 */
[----:B------:R-:W-:Y:S01]  /*0e50*/  FADD R5, R5, R6 ;  /* 0x0000000605057221 */ /* 0x000fe20000000000 */
[----:B--2---:R-:W-:Y:S01]  /*0e60*/  FADD R23, R17, R20 ;  /* 0x0000001411177221 */ /* 0x004fe20000000000 */
[----:B------:R-:W1:Y:S01]  /*0e70*/  LDC.64 R12, c[0x0][0x298] ;  /* 0x0000a600ff0c7b82 */ /* 0x000e620000000a00 */
[----:B------:R-:W-:-:S04]  /*0e80*/  FADD R11, -R32, R11 ;  /* 0x0000000b200b7221 */ /* 0x000fc80000000100 */
[----:B------:R-:W-:Y:S01]  /*0e90*/  FFMA R6, R15, R11, R32 ;  /* 0x0000000b0f067223 */ /* 0x000fe20000000020 */
[C---:B------:R-:W-:Y:S02]  /*0ea0*/  FADD R11, R17.reuse, R30 ;  /* 0x0000001e110b7221 */ /* 0x040fe40000000000 */
[----:B------:R-:W2:Y:S08]  /*0eb0*/  LDC.64 R32, c[0x0][0x278] ;  /* 0x00009e00ff207b82 */ /* 0x000eb00000000a00 */
[----:B------:R-:W3:Y:S08]  /*0ec0*/  LDC.64 R30, c[0x0][0x280] ;  /* 0x0000a000ff1e7b82 */ /* 0x000ef00000000a00 */
[----:B------:R-:W4:Y:S01]  /*0ed0*/  LDC.64 R20, c[0x0][0x288] ;  /* 0x0000a200ff147b82 */ /* 0x000f220000000a00 */
[----:B------:R-:W-:Y:S01]  /*0ee0*/  FADD R5, -R22, R5 ;  /* 0x0000000516057221 */ /* 0x000fe20000000100 */
[----:B------:R-:W-:-:S03]  /*0ef0*/  FADD R26, R17, R26 ;  /* 0x0000001a111a7221 */ /* 0x000fc60000000000 */
[----:B------:R-:W-:Y:S01]  /*0f00*/  FFMA R17, R15, R5, R22 ;  /* 0x000000050f117223 */ /* 0x000fe20000000016 */
[----:B------:R-:W-:Y:S01]  /*0f10*/  FADD R5, -R10, R11 ;  /* 0x0000000b0a057221 */ /* 0x000fe20000000100 */
[----:B------:R-:W-:Y:S01]  /*0f20*/  FADD R23, -R26, R23 ;  /* 0x000000171a177221 */ /* 0x000fe20000000100 */
[----:B--2---:R-:W-:-:S04]  /*0f30*/  IMAD.WIDE R32, R0, 0x4, R32 ;  /* 0x0000000400207825 */ /* 0x004fc800078e0220 */
[C---:B------:R-:W-:Y:S01]  /*0f40*/  FFMA R5, R15.reuse, R5, R10 ;  /* 0x000000050f057223 */ /* 0x040fe2000000000a */
[----:B------:R-:W-:Y:S01]  /*0f50*/  FFMA R26, R15, R23, R26 ;  /* 0x000000170f1a7223 */ /* 0x000fe2000000001a */
[----:B-1----:R-:W-:-:S04]  /*0f60*/  IMAD.WIDE R12, R0, 0x4, R12 ;  /* 0x00000004000c7825 */ /* 0x002fc800078e020c */
[----:B------:R-:W-:Y:S01]  /*0f70*/  FADD R6, -R17, R6 ;  /* 0x0000000611067221 */ /* 0x000fe20000000100 */
[----:B---3--:R-:W-:-:S04]  /*0f80*/  IMAD.WIDE R30, R0, 0x4, R30 ;  /* 0x00000004001e7825 */ /* 0x008fc800078e021e */
[----:B------:R-:W-:Y:S01]  /*0f90*/  FADD R10, -R4, R25 ;  /* 0x00000019040a7221 */ /* 0x000fe20000000100 */
[----:B------:R-:W-:Y:S01]  /*0fa0*/  FADD R26, -R5, R26 ;  /* 0x0000001a051a7221 */ /* 0x000fe20000000100 */
[----:B------:R-:W-:Y:S01]  /*0fb0*/  FMUL R28, R7, R28 ;  /* 0x0000001c071c7220 */ /* 0x000fe20000400000 */
[----:B----4-:R-:W-:-:S04]  /*0fc0*/  IMAD.WIDE R20, R0, 0x4, R20 ;  /* 0x0000000400147825 */ /* 0x010fc800078e0214 */
[----:B------:R-:W-:Y:S01]  /*0fd0*/  FADD R0, -R16, R29 ;  /* 0x0000001d10007221 */ /* 0x000fe20000000100 */
[C---:B------:R-:W-:Y:S01]  /*0fe0*/  FMUL R29, R7.reuse, R24 ;  /* 0x00000018071d7220 */ /* 0x040fe20000400000 */
[C---:B0-----:R-:W-:Y:S02]  /*0ff0*/  FMUL R3, R7.reuse, R6 ;  /* 0x0000000607037220 */ /* 0x041fe40000400000 */
[C---:B------:R-:W-:Y:S01]  /*1000*/  FMUL R2, R7.reuse, R0 ;  /* 0x0000000007027220 */ /* 0x040fe20000400000 */
[C---:B------:R-:W-:Y:S01]  /*1010*/  FMUL R10, R7.reuse, R10 ;  /* 0x0000000a070a7220 */ /* 0x040fe20000400000 */
[----:B------:R-:W-:Y:S01]  /*1020*/  FMUL R11, R7, R26 ;  /* 0x0000001a070b7220 */ /* 0x000fe20000400000 */
[----:B------:R-:W-:Y:S04]  /*1030*/  STG.E.64 desc[UR4][R32.64], R28 ;  /* 0x0000001c20007986 */ /* 0x000fe8000c101b04 */
[----:B------:R-:W-:Y:S04]  /*1040*/  STG.E.64 desc[UR4][R30.64], R16 ;  /* 0x000000101e007986 */ /* 0x000fe8000c101b04 */
[----:B------:R-:W-:Y:S04]  /*1050*/  STG.E.64 desc[UR4][R20.64], R2 ;  /* 0x0000000214007986 */ /* 0x000fe8000c101b04 */
[----:B------:R-:W-:Y:S04]  /*1060*/  STG.E.64 desc[UR4][R8.64], R4 ;  /* 0x0000000408007986 */ /* 0x000fe8000c101b04 */
[----:B------:R-:W-:Y:S01]  /*1070*/  STG.E.64 desc[UR4][R12.64], R10 ;  /* 0x0000000a0c007986 */ /* 0x000fe2000c101b04 */
[----:B------:R-:W-:Y:S05]  /*1080*/  EXIT ;  /* 0x000000000000794d */ /* 0x000fea0003800000 */
.L_x_0:
[----:B------:R-:W-:-:S00]  /*1090*/  BRA `(.L_x_0) ;  /* 0xfffffffc00fc7947 */ /* 0x000fc0000383ffff */
[----:B------:R-:W-:-:S00]  /*10a0*/  NOP ;  /* 0x0000000000007918 */ /* 0x000fc00000000000 */
        /* <DEDUP_REMOVED lines=13> */
.L_x_1:


//--------------------- .nv.constant0.triton_poi_fused__unsafe_index_add_convolution_mul_sub_5 --------------------------
	.section	.nv.constant0.triton_poi_fused__unsafe_index_add_convolution_mul_sub_5,"a",@progbits
	.sectionflags	@""
	.align	4
.nv.constant0.triton_poi_fused__unsafe_index_add_convolution_mul_sub_5:
	.zero		676
